	.headerflags	@"EF_CUDA_TEXMODE_UNIFIED EF_CUDA_64BIT_ADDRESS EF_CUDA_ACCELERATORS EF_CUDA_SM90 EF_CUDA_VIRTUAL_SM(EF_CUDA_SM90)"
	.elftype	@"ET_EXEC"


//--------------------- .nv.info                  --------------------------
	.section	.nv.info,"",@"SHT_CUDA_INFO"
	.align	4


	//----- nvinfo : EIATTR_REGCOUNT
	.align		4
        /*0000*/ 	.byte	0x04, 0x2f
        /*0002*/ 	.short	(.L_3 - .L_2)
	.align		4
.L_2:
        /*0004*/ 	.word	index@(triton_poi_fused__native_batch_norm_legit_no_training_convolution_relu_17)
        /*0008*/ 	.word	0x00000016


	//----- nvinfo : EIATTR_MIN_STACK_SIZE
	.align		4
.L_3:
        /*000c*/ 	.byte	0x04, 0x12
        /*000e*/ 	.short	(.L_5 - .L_4)
	.align		4
.L_4:
        /*0010*/ 	.word	index@(triton_poi_fused__native_batch_norm_legit_no_training_convolution_relu_17)
        /*0014*/ 	.word	0x00000000


	//----- nvinfo : EIATTR_FRAME_SIZE
	.align		4
.L_5:
        /*0018*/ 	.byte	0x04, 0x11
        /*001a*/ 	.short	(.L_7 - .L_6)
	.align		4
.L_6:
        /*001c*/ 	.word	index@(triton_poi_fused__native_batch_norm_legit_no_training_convolution_relu_17)
        /*0020*/ 	.word	0x00000000


	//----- nvinfo : EIATTR_MIN_STACK_SIZE
	.align		4
.L_7:
        /*0024*/ 	.byte	0x04, 0x12
        /*0026*/ 	.short	(.L_9 - .L_8)
	.align		4
.L_8:
        /*0028*/ 	.word	index@(triton_poi_fused__native_batch_norm_legit_no_training_convolution_relu_17)
        /*002c*/ 	.word	0x00000000
.L_9:


//--------------------- .nv.info.triton_poi_fused__native_batch_norm_legit_no_training_convolution_relu_17 --------------------------
	.section	.nv.info.triton_poi_fused__native_batch_norm_legit_no_training_convolution_relu_17,"",@"SHT_CUDA_INFO"
	.sectionflags	@""
	.align	4


	//----- nvinfo : EIATTR_CUDA_API_VERSION
	.align		4
        /*0000*/ 	.byte	0x04, 0x37
        /*0002*/ 	.short	(.L_11 - .L_10)
.L_10:
        /*0004*/ 	.word	0x0000007c


	//----- nvinfo : EIATTR_KPARAM_INFO
	.align		4
.L_11:
        /*0008*/ 	.byte	0x04, 0x17
        /*000a*/ 	.short	(.L_13 - .L_12)
.L_12:
        /*000c*/ 	.word	0x00000000
        /*0010*/ 	.short	0x0007
        /*0012*/ 	.short	0x0038
        /*0014*/ 	.byte	0x00, 0xf0, 0x11, 0x00


	//----- nvinfo : EIATTR_KPARAM_INFO
	.align		4
.L_13:
        /*0018*/ 	.byte	0x04, 0x17
        /*001a*/ 	.short	(.L_15 - .L_14)
.L_14:
        /*001c*/ 	.word	0x00000000
        /*0020*/ 	.short	0x0006
        /*0022*/ 	.short	0x0030
        /*0024*/ 	.byte	0x00, 0xf4, 0x21, 0x00


	//----- nvinfo : EIATTR_KPARAM_INFO
	.align		4
.L_15:
        /*0028*/ 	.byte	0x04, 0x17
        /*002a*/ 	.short	(.L_17 - .L_16)
.L_16:
        /*002c*/ 	.word	0x00000000
        /*0030*/ 	.short	0x0005
        /*0032*/ 	.short	0x0028
        /*0034*/ 	.byte	0x00, 0xf4, 0x21, 0x00


	//----- nvinfo : EIATTR_KPARAM_INFO
	.align		4
.L_17:
        /*0038*/ 	.byte	0x04, 0x17
        /*003a*/ 	.short	(.L_19 - .L_18)
.L_18:
        /*003c*/ 	.word	0x00000000
        /*0040*/ 	.short	0x0004
        /*0042*/ 	.short	0x0020
        /*0044*/ 	.byte	0x00, 0xf4, 0x21, 0x00


	//----- nvinfo : EIATTR_KPARAM_INFO
	.align		4
.L_19:
        /*0048*/ 	.byte	0x04, 0x17
        /*004a*/ 	.short	(.L_21 - .L_20)
.L_20:
        /*004c*/ 	.word	0x00000000
        /*0050*/ 	.short	0x0003
        /*0052*/ 	.short	0x0018
        /*0054*/ 	.byte	0x00, 0xf4, 0x21, 0x00


	//----- nvinfo : EIATTR_KPARAM_INFO
	.align		4
.L_21:
        /*0058*/ 	.byte	0x04, 0x17
        /*005a*/ 	.short	(.L_23 - .L_22)
.L_22:
        /*005c*/ 	.word	0x00000000
        /*0060*/ 	.short	0x0002
        /*0062*/ 	.short	0x0010
        /*0064*/ 	.byte	0x00, 0xf4, 0x21, 0x00


	//----- nvinfo : EIATTR_KPARAM_INFO
	.align		4
.L_23:
        /*0068*/ 	.byte	0x04, 0x17
        /*006a*/ 	.short	(.L_25 - .L_24)
.L_24:
        /*006c*/ 	.word	0x00000000
        /*0070*/ 	.short	0x0001
        /*0072*/ 	.short	0x0008
        /*0074*/ 	.byte	0x00, 0xf4, 0x21, 0x00


	//----- nvinfo : EIATTR_KPARAM_INFO
	.align		4
.L_25:
        /*0078*/ 	.byte	0x04, 0x17
        /*007a*/ 	.short	(.L_27 - .L_26)
.L_26:
        /*007c*/ 	.word	0x00000000
        /*0080*/ 	.short	0x0000
        /*0082*/ 	.short	0x0000
        /*0084*/ 	.byte	0x00, 0xf4, 0x21, 0x00


	//----- nvinfo : EIATTR_SPARSE_MMA_MASK
	.align		4
.L_27:
        /*0088*/ 	.byte	0x03, 0x50
        /*008a*/ 	.short	0x0000


	//----- nvinfo : EIATTR_MAXREG_COUNT
	.align		4
        /*008c*/ 	.byte	0x03, 0x1b
        /*008e*/ 	.short	0x00ff


	//----- nvinfo : EIATTR_EXIT_INSTR_OFFSETS
	.align		4
        /*0090*/ 	.byte	0x04, 0x1c
        /*0092*/ 	.short	(.L_29 - .L_28)


	//   ....[0]....
.L_28:
        /*0094*/ 	.word	0x00000430


	//----- nvinfo : EIATTR_REQNTID
	.align		4
.L_29:
        /*0098*/ 	.byte	0x04, 0x10
        /*009a*/ 	.short	(.L_31 - .L_30)
.L_30:
        /*009c*/ 	.word	0x00000080
        /*00a0*/ 	.word	0x00000001
        /*00a4*/ 	.word	0x00000001


	//----- nvinfo : EIATTR_CBANK_PARAM_SIZE
	.align		4
.L_31:
        /*00a8*/ 	.byte	0x03, 0x19
        /*00aa*/ 	.short	0x003c


	//----- nvinfo : EIATTR_PARAM_CBANK
	.align		4
        /*00ac*/ 	.byte	0x04, 0x0a
        /*00ae*/ 	.short	(.L_33 - .L_32)
	.align		4
.L_32:
        /*00b0*/ 	.word	index@(.nv.constant0.triton_poi_fused__native_batch_norm_legit_no_training_convolution_relu_17)
        /*00b4*/ 	.short	0x0210
        /*00b6*/ 	.short	0x003c


	//----- nvinfo : EIATTR_SW_WAR
	.align		4
.L_33:
        /*00b8*/ 	.byte	0x04, 0x36
        /*00ba*/ 	.short	(.L_35 - .L_34)
.L_34:
        /*00bc*/ 	.word	0x00000008
.L_35:


//--------------------- .nv.callgraph             --------------------------
	.section	.nv.callgraph,"",@"SHT_CUDA_CALLGRAPH"
	.align	4
	.sectionentsize	8
	.align		4
        /*0000*/ 	.word	0x00000000
	.align		4
        /*0004*/ 	.word	0xffffffff
	.align		4
        /*0008*/ 	.word	0x00000000
	.align		4
        /*000c*/ 	.word	0xfffffffe
	.align		4
        /*0010*/ 	.word	0x00000000
	.align		4
        /*0014*/ 	.word	0xfffffffd
	.align		4
        /*0018*/ 	.word	0x00000000
	.align		4
        /*001c*/ 	.word	0xfffffffc


//--------------------- .nv.constant4             --------------------------
	.section	.nv.constant4,"a",@progbits
	.align	8
	.align		8
.nv.constant4:
        /*0000*/ 	.dword	_$_str
	.align		8
        /*0008*/ 	.dword	_$_str_$_2


//--------------------- .text.triton_poi_fused__native_batch_norm_legit_no_training_convolution_relu_17 --------------------------
	.section	.text.triton_poi_fused__native_batch_norm_legit_no_training_convolution_relu_17,"ax",@progbits
	.align	128
        .global         triton_poi_fused__native_batch_norm_legit_no_training_convolution_relu_17
        .type           triton_poi_fused__native_batch_norm_legit_no_training_convolution_relu_17,@function
        .size           triton_poi_fused__native_batch_norm_legit_no_training_convolution_relu_17,(.L_x_1 - triton_poi_fused__native_batch_norm_legit_no_training_convolution_relu_17)
        .other          triton_poi_fused__native_batch_norm_legit_no_training_convolution_relu_17,@"STO_CUDA_ENTRY STV_DEFAULT"
triton_poi_fused__native_batch_norm_legit_no_training_convolution_relu_17:
.text.triton_poi_fused__native_batch_norm_legit_no_training_convolution_relu_17:
[----:B------:R-:W-:Y:S01]  /*0000*/  LDC R1, c[0x0][0x28] ;  /* 0x00000a00ff017b82 */ /* 0x000fe20000000800 */
[----:B------:R-:W1:Y:S07]  /*0010*/  S2R R0, SR_TID.X ;  /* 0x0000000000007919 */ /* 0x000e6e0000002100 */
[----:B------:R-:W2:Y:S01]  /*0020*/  LDC.64 R6, c[0x0][0x228] ;  /* 0x00008a00ff067b82 */ /* 0x000ea20000000a00 */
[----:B------:R-:W-:Y:S01]  /*0030*/  ULDC.64 UR4, c[0x0][0x208] ;  /* 0x0000820000047ab9 */ /* 0x000fe20000000a00 */
[----:B------:R-:W3:Y:S06]  /*0040*/  S2R R5, SR_CTAID.X ;  /* 0x0000000000057919 */ /* 0x000eec0000002500 */
[----:B------:R-:W4:Y:S08]  /*0050*/  LDC.64 R12, c[0x0][0x218] ;  /* 0x00008600ff0c7b82 */ /* 0x000f300000000a00 */
[----:B------:R-:W5:Y:S08]  /*0060*/  LDC.64 R14, c[0x0][0x220] ;  /* 0x00008800ff0e7b82 */ /* 0x000f700000000a00 */
[----:B------:R-:W5:Y:S01]  /*0070*/  LDC.64 R10, c[0x0][0x238] ;  /* 0x00008e00ff0a7b82 */ /* 0x000f620000000a00 */
[----:B-1----:R-:W-:-:S07]  /*0080*/  SHF.L.U32 R0, R0, 0x1, RZ ;  /* 0x0000000100007819 */ /* 0x002fce00000006ff */
[----:B------:R-:W1:Y:S01]  /*0090*/  LDC.64 R16, c[0x0][0x230] ;  /* 0x00008c00ff107b82 */ /* 0x000e620000000a00 */
[----:B---3--:R-:W-:Y:S02]  /*00a0*/  SHF.R.S32.HI R3, RZ, 0x17, R5 ;  /* 0x00000017ff037819 */ /* 0x008fe40000011405 */
[----:B------:R-:W-:Y:S02]  /*00b0*/  LOP3.LUT R0, R0, 0xfe, RZ, 0xc0, !PT ;  /* 0x000000fe00007812 */ /* 0x000fe400078ec0ff */
[----:B------:R-:W-:Y:S02]  /*00c0*/  SGXT R3, R3, 0x1 ;  /* 0x000000010303781a */ /* 0x000fe40000000200 */
[----:B------:R-:W-:-:S04]  /*00d0*/  LEA R0, R5, R0, 0x8 ;  /* 0x0000000005007211 */ /* 0x000fc800078e40ff */
[----:B------:R-:W-:-:S04]  /*00e0*/  LEA.HI R3, R3, R0, RZ, 0x7 ;  /* 0x0000000003037211 */ /* 0x000fc800078f38ff */
[----:B------:R-:W-:-:S04]  /*00f0*/  LOP3.LUT R3, R3, 0xffffff80, RZ, 0xc0, !PT ;  /* 0xffffff8003037812 */ /* 0x000fc800078ec0ff */
[----:B------:R-:W-:Y:S02]  /*0100*/  IADD3 R8, R0, -R3, RZ ;  /* 0x8000000300087210 */ /* 0x000fe40007ffe0ff */
[----:B------:R-:W3:Y:S03]  /*0110*/  LDC.64 R2, c[0x0][0x210] ;  /* 0x00008400ff027b82 */ /* 0x000ee60000000a00 */
[----:B--2---:R-:W-:-:S06]  /*0120*/  IMAD.WIDE R6, R8, 0x4, R6 ;  /* 0x0000000408067825 */ /* 0x004fcc00078e0206 */
[----:B------:R-:W2:Y:S01]  /*0130*/  LDG.E.EL.64 R6, desc[UR4][R6.64] ;  /* 0x0000000406067981 */ /* 0x000ea2000c2e1b00 */
[----:B----4-:R-:W-:-:S04]  /*0140*/  IMAD.WIDE R12, R8, 0x4, R12 ;  /* 0x00000004080c7825 */ /* 0x010fc800078e020c */
[C---:B-----5:R-:W-:Y:S02]  /*0150*/  IMAD.WIDE R14, R8.reuse, 0x4, R14 ;  /* 0x00000004080e7825 */ /* 0x060fe400078e020e */
[----:B------:R-:W4:Y:S02]  /*0160*/  LDG.E.EL.64 R12, desc[UR4][R12.64] ;  /* 0x000000040c0c7981 */ /* 0x000f24000c2e1b00 */
[----:B0-----:R-:W-:Y:S02]  /*0170*/  IMAD.WIDE R10, R8, 0x4, R10 ;  /* 0x00000004080a7825 */ /* 0x001fe400078e020a */
[----:B------:R-:W5:Y:S02]  /*0180*/  LDG.E.EL.64 R14, desc[UR4][R14.64] ;  /* 0x000000040e0e7981 */ /* 0x000f64000c2e1b00 */
[----:B---3--:R-:W-:Y:S02]  /*0190*/  IMAD.WIDE R2, R0, 0x4, R2 ;  /* 0x0000000400027825 */ /* 0x008fe400078e0202 */
[----:B------:R-:W3:Y:S04]  /*01a0*/  LDG.E.EL.64 R10, desc[UR4][R10.64] ;  /* 0x000000040a0a7981 */ /* 0x000ee8000c2e1b00 */
[----:B------:R-:W4:Y:S01]  /*01b0*/  LDG.E.64 R4, desc[UR4][R2.64] ;  /* 0x0000000402047981 */ /* 0x000f22000c1e1b00 */
[----:B-1----:R-:W-:-:S05]  /*01c0*/  IMAD.WIDE R16, R8, 0x4, R16 ;  /* 0x0000000408107825 */ /* 0x002fca00078e0210 */
[----:B------:R0:W3:Y:S02]  /*01d0*/  LDG.E.EL.64 R8, desc[UR4][R16.64] ;  /* 0x0000000410087981 */ /* 0x0000e4000c2e1b00 */
[----:B0-----:R-:W-:Y:S01]  /*01e0*/  HFMA2.MMA R16, -RZ, RZ, 1.625, 0 ;  /* 0x3e800000ff107435 */ /* 0x001fe200000001ff */
[----:B--2---:R-:W-:Y:S01]  /*01f0*/  FADD R6, R6, 9.9999997473787516356e-06 ;  /* 0x3727c5ac06067421 */ /* 0x004fe20000000000 */
[----:B------:R-:W-:-:S03]  /*0200*/  FADD R7, R7, 9.9999997473787516356e-06 ;  /* 0x3727c5ac07077421 */ /* 0x000fc60000000000 */
[----:B------:R-:W0:Y:S08]  /*0210*/  MUFU.SQRT R18, R6 ;  /* 0x0000000600127308 */ /* 0x000e300000002000 */
[----:B------:R1:W2:Y:S01]  /*0220*/  MUFU.SQRT R19, R7 ;  /* 0x0000000700137308 */ /* 0x0002a20000002000 */
[C---:B0-----:R-:W-:Y:S02]  /*0230*/  FSETP.GT.AND P0, PT, R18.reuse, 8.50705917302346158658e+37, PT ;  /* 0x7e8000001200780b */ /* 0x041fe40003f04000 */
[----:B------:R-:W-:Y:S01]  /*0240*/  FSETP.GEU.AND P2, PT, R18, 1.175494350822287508e-38, PT ;  /* 0x008000001200780b */ /* 0x000fe20003f4e000 */
[----:B-1----:R-:W0:Y:S01]  /*0250*/  LDC.64 R6, c[0x0][0x240] ;  /* 0x00009000ff067b82 */ /* 0x002e220000000a00 */
[----:B--2---:R-:W-:-:S02]  /*0260*/  FSETP.GT.AND P1, PT, R19, 8.50705917302346158658e+37, PT ;  /* 0x7e8000001300780b */ /* 0x004fc40003f24000 */
[----:B------:R-:W-:-:S07]  /*0270*/  FSETP.GEU.AND P3, PT, R19, 1.175494350822287508e-38, PT ;  /* 0x008000001300780b */ /* 0x000fce0003f6e000 */
[----:B------:R-:W-:-:S04]  /*0280*/  @P0 FMUL R18, R18, 0.25 ;  /* 0x3e80000012120820 */ /* 0x000fc80000400000 */
[----:B------:R-:W-:Y:S01]  /*0290*/  @!P2 FMUL R18, R18, 16777216 ;  /* 0x4b8000001212a820 */ /* 0x000fe20000400000 */
[----:B------:R-:W-:-:S04]  /*02a0*/  @P1 FMUL R19, R19, 0.25 ;  /* 0x3e80000013131820 */ /* 0x000fc80000400000 */
[----:B------:R-:W-:Y:S01]  /*02b0*/  @!P3 FMUL R19, R19, 16777216 ;  /* 0x4b8000001313b820 */ /* 0x000fe20000400000 */
[----:B------:R-:W1:Y:S01]  /*02c0*/  MUFU.RCP R18, R18 ;  /* 0x0000001200127308 */ /* 0x000e620000001000 */
[----:B------:R-:W-:-:S07]  /*02d0*/  FSEL R17, R16, 1, P0 ;  /* 0x3f80000010117808 */ /* 0x000fce0000000000 */
[----:B------:R-:W2:Y:S01]  /*02e0*/  MUFU.RCP R19, R19 ;  /* 0x0000001300137308 */ /* 0x000ea20000001000 */
[----:B------:R-:W-:Y:S01]  /*02f0*/  FSEL R16, R16, 1, P1 ;  /* 0x3f80000010107808 */ /* 0x000fe20000800000 */
[----:B------:R-:W-:Y:S01]  /*0300*/  @!P2 FMUL R17, R17, 16777216 ;  /* 0x4b8000001111a820 */ /* 0x000fe20000400000 */
[----:B----4-:R-:W-:Y:S01]  /*0310*/  FADD R4, R4, R12 ;  /* 0x0000000c04047221 */ /* 0x010fe20000000000 */
[----:B------:R-:W-:Y:S02]  /*0320*/  FADD R5, R5, R13 ;  /* 0x0000000d05057221 */ /* 0x000fe40000000000 */
[----:B------:R-:W-:Y:S01]  /*0330*/  @!P3 FMUL R16, R16, 16777216 ;  /* 0x4b8000001010b820 */ /* 0x000fe20000400000 */
[----:B-1----:R-:W-:Y:S01]  /*0340*/  FMUL R17, R18, R17 ;  /* 0x0000001112117220 */ /* 0x002fe20000400000 */
[----:B-----5:R-:W-:Y:S01]  /*0350*/  FADD R14, -R14, R4 ;  /* 0x000000040e0e7221 */ /* 0x020fe20000000100 */
[----:B------:R-:W-:Y:S01]  /*0360*/  FADD R15, -R15, R5 ;  /* 0x000000050f0f7221 */ /* 0x000fe20000000100 */
[----:B--2---:R-:W-:-:S02]  /*0370*/  FMUL R16, R19, R16 ;  /* 0x0000001013107220 */ /* 0x004fc40000400000 */
[----:B------:R-:W-:Y:S02]  /*0380*/  FMUL R17, R14, R17 ;  /* 0x000000110e117220 */ /* 0x000fe40000400000 */
[----:B------:R-:W-:Y:S02]  /*0390*/  FMUL R16, R15, R16 ;  /* 0x000000100f107220 */ /* 0x000fe40000400000 */
[----:B---3--:R-:W-:Y:S02]  /*03a0*/  FFMA R8, R8, R17, R10 ;  /* 0x0000001108087223 */ /* 0x008fe4000000000a */
[----:B------:R-:W-:-:S03]  /*03b0*/  FFMA R9, R9, R16, R11 ;  /* 0x0000001009097223 */ /* 0x000fc6000000000b */
[----:B------:R-:W-:Y:S02]  /*03c0*/  FSETP.GEU.AND P0, PT, R8, RZ, PT ;  /* 0x000000ff0800720b */ /* 0x000fe40003f0e000 */
[C---:B------:R-:W-:Y:S01]  /*03d0*/  FSETP.GEU.AND P1, PT, R9.reuse, RZ, PT ;  /* 0x000000ff0900720b */ /* 0x040fe20003f2e000 */
[----:B0-----:R-:W-:Y:S01]  /*03e0*/  IMAD.WIDE R6, R0, 0x4, R6 ;  /* 0x0000000400067825 */ /* 0x001fe200078e0206 */
[----:B------:R-:W-:Y:S02]  /*03f0*/  FSEL R8, R8, RZ, P0 ;  /* 0x000000ff08087208 */ /* 0x000fe40000000000 */
[----:B------:R-:W-:Y:S01]  /*0400*/  FSEL R9, R9, RZ, P1 ;  /* 0x000000ff09097208 */ /* 0x000fe20000800000 */
[----:B------:R-:W-:Y:S04]  /*0410*/  STG.E.64 desc[UR4][R2.64], R4 ;  /* 0x0000000402007986 */ /* 0x000fe8000c101b04 */
[----:B------:R-:W-:Y:S01]  /*0420*/  STG.E.64 desc[UR4][R6.64], R8 ;  /* 0x0000000806007986 */ /* 0x000fe2000c101b04 */
[----:B------:R-:W-:Y:S05]  /*0430*/  EXIT ;  /* 0x000000000000794d */ /* 0x000fea0003800000 */
.L_x_0:
[----:B------:R-:W-:-:S00]  /*0440*/  BRA `(.L_x_0) ;  /* 0xfffffffc00fc7947 */ /* 0x000fc0000383ffff */
[----:B------:R-:W-:-:S00]  /*0450*/  NOP ;  /* 0x0000000000007918 */ /* 0x000fc00000000000 */
        /* <DEDUP_REMOVED lines=10> */
.L_x_1:


//--------------------- .nv.global.init           --------------------------
	.section	.nv.global.init,"aw",@progbits
.nv.global.init:
	.type		_$_str,@object
	.size		_$_str,(_$_str_$_2 - _$_str)
_$_str:
        /*0000*/ 	.byte	0x5f, 0x5f, 0x43, 0x55, 0x44, 0x41, 0x5f, 0x46, 0x54, 0x5a, 0x00
	.type		_$_str_$_2,@object
	.size		_$_str_$_2,(.L_1 - _$_str_$_2)
_$_str_$_2:
        /*000b*/ 	.byte	0x5f, 0x5f, 0x43, 0x55, 0x44, 0x41, 0x5f, 0x50, 0x52, 0x45, 0x43, 0x5f, 0x53, 0x51, 0x52, 0x54
        /*001b*/ 	.byte	0x00
.L_1:


//--------------------- .nv.constant0.triton_poi_fused__native_batch_norm_legit_no_training_convolution_relu_17 --------------------------
	.section	.nv.constant0.triton_poi_fused__native_batch_norm_legit_no_training_convolution_relu_17,"a",@progbits
	.sectionflags	@""
	.align	4
.nv.constant0.triton_poi_fused__native_batch_norm_legit_no_training_convolution_relu_17:
	.zero		588
